	.headerflags	@"EF_CUDA_TEXMODE_UNIFIED EF_CUDA_64BIT_ADDRESS EF_CUDA_SM86 EF_CUDA_VIRTUAL_SM(EF_CUDA_SM86)"
	.elftype	@"ET_EXEC"


//--------------------- .nv.info                  --------------------------
	.section	.nv.info,"",@"SHT_CUDA_INFO"
	.align	4


	//----- nvinfo : EIATTR_REGCOUNT
	.align		4
        /*0000*/ 	.byte	0x04, 0x2f
        /*0002*/ 	.short	(.L_1 - .L_0)
	.align		4
.L_0:
        /*0004*/ 	.word	index@(triton__0d1d2d3d4d5de)
        /*0008*/ 	.word	0x00000022


	//----- nvinfo : EIATTR_MAX_STACK_SIZE
	.align		4
.L_1:
        /*000c*/ 	.byte	0x04, 0x23
        /*000e*/ 	.short	(.L_3 - .L_2)
	.align		4
.L_2:
        /*0010*/ 	.word	index@(triton__0d1d2d3d4d5de)
        /*0014*/ 	.word	0x00000000


	//----- nvinfo : EIATTR_MIN_STACK_SIZE
	.align		4
.L_3:
        /*0018*/ 	.byte	0x04, 0x12
        /*001a*/ 	.short	(.L_5 - .L_4)
	.align		4
.L_4:
        /*001c*/ 	.word	index@(triton__0d1d2d3d4d5de)
        /*0020*/ 	.word	0x00000000


	//----- nvinfo : EIATTR_FRAME_SIZE
	.align		4
.L_5:
        /*0024*/ 	.byte	0x04, 0x11
        /*0026*/ 	.short	(.L_7 - .L_6)
	.align		4
.L_6:
        /*0028*/ 	.word	index@(triton__0d1d2d3d4d5de)
        /*002c*/ 	.word	0x00000000
.L_7:


//--------------------- .nv.info.triton__0d1d2d3d4d5de --------------------------
	.section	.nv.info.triton__0d1d2d3d4d5de,"",@"SHT_CUDA_INFO"
	.align	4


	//----- nvinfo : EIATTR_CUDA_API_VERSION
	.align		4
        /*0000*/ 	.byte	0x04, 0x37
        /*0002*/ 	.short	(.L_9 - .L_8)
.L_8:
        /*0004*/ 	.word	0x0000007b


	//----- nvinfo : EIATTR_SW2861232_WAR
	.align		4
.L_9:
        /*0008*/ 	.byte	0x01, 0x35
	.zero		2


	//----- nvinfo : EIATTR_PARAM_CBANK
	.align		4
        /*000c*/ 	.byte	0x04, 0x0a
        /*000e*/ 	.short	(.L_11 - .L_10)
	.align		4
.L_10:
        /*0010*/ 	.word	index@(.nv.constant0.triton__0d1d2d3d4d5de)
        /*0014*/ 	.short	0x0160
        /*0016*/ 	.short	0x002c


	//----- nvinfo : EIATTR_CBANK_PARAM_SIZE
	.align		4
.L_11:
        /*0018*/ 	.byte	0x03, 0x19
        /*001a*/ 	.short	0x002c


	//----- nvinfo : EIATTR_KPARAM_INFO
	.align		4
        /*001c*/ 	.byte	0x04, 0x17
        /*001e*/ 	.short	(.L_13 - .L_12)
.L_12:
        /*0020*/ 	.word	0x00000000
        /*0024*/ 	.short	0x0005
        /*0026*/ 	.short	0x0028
        /*0028*/ 	.byte	0x00, 0xf0, 0x11, 0x00


	//----- nvinfo : EIATTR_KPARAM_INFO
	.align		4
.L_13:
        /*002c*/ 	.byte	0x04, 0x17
        /*002e*/ 	.short	(.L_15 - .L_14)
.L_14:
        /*0030*/ 	.word	0x00000000
        /*0034*/ 	.short	0x0004
        /*0036*/ 	.short	0x0020
        /*0038*/ 	.byte	0x00, 0xf0, 0x21, 0x00


	//----- nvinfo : EIATTR_KPARAM_INFO
	.align		4
.L_15:
        /*003c*/ 	.byte	0x04, 0x17
        /*003e*/ 	.short	(.L_17 - .L_16)
.L_16:
        /*0040*/ 	.word	0x00000000
        /*0044*/ 	.short	0x0003
        /*0046*/ 	.short	0x0018
        /*0048*/ 	.byte	0x00, 0xf0, 0x21, 0x00


	//----- nvinfo : EIATTR_KPARAM_INFO
	.align		4
.L_17:
        /*004c*/ 	.byte	0x04, 0x17
        /*004e*/ 	.short	(.L_19 - .L_18)
.L_18:
        /*0050*/ 	.word	0x00000000
        /*0054*/ 	.short	0x0002
        /*0056*/ 	.short	0x0010
        /*0058*/ 	.byte	0x00, 0xf0, 0x21, 0x00


	//----- nvinfo : EIATTR_KPARAM_INFO
	.align		4
.L_19:
        /*005c*/ 	.byte	0x04, 0x17
        /*005e*/ 	.short	(.L_21 - .L_20)
.L_20:
        /*0060*/ 	.word	0x00000000
        /*0064*/ 	.short	0x0001
        /*0066*/ 	.short	0x0008
        /*0068*/ 	.byte	0x00, 0xf0, 0x21, 0x00


	//----- nvinfo : EIATTR_KPARAM_INFO
	.align		4
.L_21:
        /*006c*/ 	.byte	0x04, 0x17
        /*006e*/ 	.short	(.L_23 - .L_22)
.L_22:
        /*0070*/ 	.word	0x00000000
        /*0074*/ 	.short	0x0000
        /*0076*/ 	.short	0x0000
        /*0078*/ 	.byte	0x00, 0xf0, 0x21, 0x00


	//----- nvinfo : EIATTR_MAXREG_COUNT
	.align		4
.L_23:
        /*007c*/ 	.byte	0x03, 0x1b
        /*007e*/ 	.short	0x00ff


	//----- nvinfo : EIATTR_EXIT_INSTR_OFFSETS
	.align		4
        /*0080*/ 	.byte	0x04, 0x1c
        /*0082*/ 	.short	(.L_25 - .L_24)


	//   ....[0]....
.L_24:
        /*0084*/ 	.word	0x000008b0


	//----- nvinfo : EIATTR_MAX_THREADS
	.align		4
.L_25:
        /*0088*/ 	.byte	0x04, 0x05
        /*008a*/ 	.short	(.L_27 - .L_26)
.L_26:
        /*008c*/ 	.word	0x00000100
        /*0090*/ 	.word	0x00000001
        /*0094*/ 	.word	0x00000001
.L_27:


//--------------------- .nv.rel.action            --------------------------
	.section	.nv.rel.action,"",@"SHT_CUDA_RELOCINFO"
	.align	8
	.sectionentsize	8
        /*0000*/ 	.byte	0x73, 0x00, 0x00, 0x00, 0x00, 0x00, 0x00, 0x00, 0x00, 0x00, 0x00, 0x11, 0x25, 0x00, 0x05, 0x36


//--------------------- .nv.constant0.triton__0d1d2d3d4d5de --------------------------
	.section	.nv.constant0.triton__0d1d2d3d4d5de,"a",@progbits
	.align	4
.nv.constant0.triton__0d1d2d3d4d5de:
	.zero		396


//--------------------- .text.triton__0d1d2d3d4d5de --------------------------
	.section	.text.triton__0d1d2d3d4d5de,"ax",@progbits
	.sectioninfo	@"SHI_REGISTERS=34"
	.align	128
        .global         triton__0d1d2d3d4d5de
        .type           triton__0d1d2d3d4d5de,@function
        .size           triton__0d1d2d3d4d5de,(.L_x_1 - triton__0d1d2d3d4d5de)
        .other          triton__0d1d2d3d4d5de,@"STO_CUDA_ENTRY STV_DEFAULT"
triton__0d1d2d3d4d5de:
.text.triton__0d1d2d3d4d5de:
[----:B------:R-:W-:-:S02]  /*0000*/  IMAD.MOV.U32 R1, RZ, RZ, c[0x0][0x28] ;  /* 0x00000a00ff017624 */ /* 0x000fc400078e00ff */
[----:B------:R-:W0:Y:S01]  /*0010*/  S2R R0, SR_TID.X ;  /* 0x0000000000007919 */ /* 0x000e220000002100 */
[----:B------:R-:W-:Y:S01]  /*0020*/  ULDC.64 UR4, c[0x0][0x118] ;  /* 0x0000460000047ab9 */ /* 0x000fe20000000a00 */
[----:B------:R-:W-:Y:S02]  /*0030*/  PRMT R19, RZ, 0x7610, R19 ;  /* 0x00007610ff137816 */ /* 0x000fe40000000013 */
[----:B------:R-:W1:Y:S01]  /*0040*/  S2R R11, SR_CTAID.X ;  /* 0x00000000000b7919 */ /* 0x000e620000002500 */
[----:B0-----:R-:W-:Y:S01]  /*0050*/  IMAD.SHL.U32 R0, R0, 0x2, RZ ;  /* 0x0000000200007824 */ /* 0x001fe200078e00ff */
[----:B-1----:R-:W-:-:S04]  /*0060*/  SHF.R.S32.HI R21, RZ, 0x16, R11 ;  /* 0x00000016ff157819 */ /* 0x002fc8000001140b */
[----:B------:R-:W-:Y:S02]  /*0070*/  LOP3.LUT R0, R0, 0x1fe, RZ, 0xc0, !PT ;  /* 0x000001fe00007812 */ /* 0x000fe400078ec0ff */
[----:B------:R-:W-:-:S03]  /*0080*/  SGXT R21, R21, 0x1 ;  /* 0x000000011515781a */ /* 0x000fc60000000200 */
[----:B------:R-:W-:-:S05]  /*0090*/  IMAD R0, R11, 0x200, R0 ;  /* 0x000002000b007824 */ /* 0x000fca00078e0200 */
[----:B------:R-:W-:Y:S02]  /*00a0*/  SHF.R.S32.HI R3, RZ, 0x1f, R0 ;  /* 0x0000001fff037819 */ /* 0x000fe40000011400 */
[-C--:B------:R-:W-:Y:S02]  /*00b0*/  LEA.HI R8, R21, R0.reuse, RZ, 0x14 ;  /* 0x0000000015087211 */ /* 0x080fe400078fa0ff */
[CC--:B------:R-:W-:Y:S02]  /*00c0*/  LEA.HI R7, R3.reuse, R0.reuse, RZ, 0x13 ;  /* 0x0000000003077211 */ /* 0x0c0fe400078f98ff */
[----:B------:R-:W-:Y:S02]  /*00d0*/  LEA.HI R3, R3, R0, RZ, 0x8 ;  /* 0x0000000003037211 */ /* 0x000fe400078f40ff */
[----:B------:R-:W-:Y:S02]  /*00e0*/  SHF.R.S32.HI R4, RZ, 0x13, R7 ;  /* 0x00000013ff047819 */ /* 0x000fe40000011407 */
[----:B------:R-:W-:-:S02]  /*00f0*/  SHF.R.S32.HI R2, RZ, 0x8, R3 ;  /* 0x00000008ff027819 */ /* 0x000fc40000011403 */
[----:B------:R-:W-:Y:S02]  /*0100*/  LOP3.LUT R9, R4, 0xffff, RZ, 0xc0, !PT ;  /* 0x0000ffff04097812 */ /* 0x000fe400078ec0ff */
[----:B------:R-:W-:Y:S02]  /*0110*/  SHF.R.S32.HI R5, RZ, 0x1f, R3 ;  /* 0x0000001fff057819 */ /* 0x000fe40000011403 */
[----:B------:R-:W-:Y:S02]  /*0120*/  LEA.HI R6, R9, R4, RZ, 0x11 ;  /* 0x0000000409067211 */ /* 0x000fe400078f88ff */
[----:B------:R-:W-:Y:S02]  /*0130*/  LEA.HI R5, R5, R2, RZ, 0xb ;  /* 0x0000000205057211 */ /* 0x000fe400078f58ff */
[----:B------:R-:W-:Y:S02]  /*0140*/  LOP3.LUT R6, R6, 0xfffe, RZ, 0xc0, !PT ;  /* 0x0000fffe06067812 */ /* 0x000fe400078ec0ff */
[----:B------:R-:W-:-:S02]  /*0150*/  LOP3.LUT R5, R5, 0xff800, RZ, 0xc0, !PT ;  /* 0x000ff80005057812 */ /* 0x000fc400078ec0ff */
[----:B------:R-:W-:Y:S01]  /*0160*/  SHF.R.S32.HI R8, RZ, 0x14, R8 ;  /* 0x00000014ff087819 */ /* 0x000fe20000011408 */
[----:B------:R-:W-:Y:S01]  /*0170*/  IMAD.MOV R9, RZ, RZ, -R6 ;  /* 0x000000ffff097224 */ /* 0x000fe200078e0a06 */
[----:B------:R-:W-:Y:S01]  /*0180*/  IADD3 R6, R0, 0x1, RZ ;  /* 0x0000000100067810 */ /* 0x000fe20007ffe0ff */
[----:B------:R-:W-:Y:S01]  /*0190*/  IMAD.IADD R5, R2, 0x1, -R5 ;  /* 0x0000000102057824 */ /* 0x000fe200078e0a05 */
[----:B------:R-:W-:Y:S02]  /*01a0*/  LOP3.LUT R31, R3, 0xffffff00, RZ, 0xc0, !PT ;  /* 0xffffff00031f7812 */ /* 0x000fe400078ec0ff */
[----:B------:R-:W-:Y:S01]  /*01b0*/  PRMT R9, R9, 0x7710, RZ ;  /* 0x0000771009097816 */ /* 0x000fe200000000ff */
[----:B------:R-:W-:Y:S01]  /*01c0*/  IMAD R5, R5, 0x4, R8 ;  /* 0x0000000405057824 */ /* 0x000fe200078e0208 */
[----:B------:R-:W-:Y:S01]  /*01d0*/  LEA.HI R2, R21, R6, RZ, 0x8 ;  /* 0x0000000615027211 */ /* 0x000fe200078f40ff */
[----:B------:R-:W-:Y:S02]  /*01e0*/  IMAD.IADD R31, R0, 0x1, -R31 ;  /* 0x00000001001f7824 */ /* 0x000fe400078e0a1f */
[----:B------:R-:W-:Y:S01]  /*01f0*/  IMAD.IADD R4, R4, 0x1, R9 ;  /* 0x0000000104047824 */ /* 0x000fe200078e0209 */
[----:B------:R-:W-:Y:S01]  /*0200*/  LOP3.LUT R23, R2, 0xffffff00, RZ, 0xc0, !PT ;  /* 0xffffff0002177812 */ /* 0x000fe200078ec0ff */
[----:B------:R-:W-:Y:S01]  /*0210*/  IMAD.SHL.U32 R20, R5, 0x400, RZ ;  /* 0x0000040005147824 */ /* 0x000fe200078e00ff */
[----:B------:R-:W-:-:S02]  /*0220*/  ISETP.GE.AND P0, PT, R31, 0x80, PT ;  /* 0x000000801f00780c */ /* 0x000fc40003f06270 */
[----:B------:R-:W-:Y:S01]  /*0230*/  PRMT R29, R4, 0x9910, RZ ;  /* 0x00009910041d7816 */ /* 0x000fe200000000ff */
[----:B------:R-:W-:Y:S01]  /*0240*/  IMAD.IADD R23, R6, 0x1, -R23 ;  /* 0x0000000106177824 */ /* 0x000fe200078e0a17 */
[----:B------:R-:W-:Y:S02]  /*0250*/  SHF.R.S32.HI R2, RZ, 0x1f, R20 ;  /* 0x0000001fff027819 */ /* 0x000fe40000011414 */
[-C--:B------:R-:W-:Y:S01]  /*0260*/  IADD3 R18, P1, R31, R20.reuse, RZ ;  /* 0x000000141f127210 */ /* 0x080fe20007f3e0ff */
[----:B------:R-:W-:Y:S01]  /*0270*/  IMAD.SHL.U32 R29, R29, 0x100, RZ ;  /* 0x000001001d1d7824 */ /* 0x000fe200078e00ff */
[----:B------:R-:W-:Y:S02]  /*0280*/  IADD3 R14, P2, R23, R20, RZ ;  /* 0x00000014170e7210 */ /* 0x000fe40007f5e0ff */
[-C--:B------:R-:W-:Y:S02]  /*0290*/  LEA.HI.X.SX32 R13, R31, R2.reuse, 0x1, P1 ;  /* 0x000000021f0d7211 */ /* 0x080fe400008f0eff */
[----:B------:R-:W-:-:S02]  /*02a0*/  LEA.HI.X.SX32 R5, R23, R2, 0x1, P2 ;  /* 0x0000000217057211 */ /* 0x000fc400010f0eff */
[----:B------:R-:W-:Y:S02]  /*02b0*/  SHF.R.S32.HI R3, RZ, 0x1f, R29 ;  /* 0x0000001fff037819 */ /* 0x000fe4000001141d */
[C---:B------:R-:W-:Y:S02]  /*02c0*/  IADD3 R11, P4, R29.reuse, R14, RZ ;  /* 0x0000000e1d0b7210 */ /* 0x040fe40007f9e0ff */
[----:B------:R-:W-:Y:S02]  /*02d0*/  IADD3 R9, P3, R29, R18, RZ ;  /* 0x000000121d097210 */ /* 0x000fe40007f7e0ff */
[C---:B------:R-:W-:Y:S01]  /*02e0*/  LEA R2, P1, R18.reuse, c[0x0][0x160], 0x1 ;  /* 0x0000580012027a11 */ /* 0x040fe200078208ff */
[----:B------:R-:W-:Y:S01]  /*02f0*/  IMAD.X R12, R3, 0x1, R5, P4 ;  /* 0x00000001030c7824 */ /* 0x000fe200020e0605 */
[----:B------:R-:W-:Y:S01]  /*0300*/  LEA R10, P4, R11, c[0x0][0x160], 0x1 ;  /* 0x000058000b0a7a11 */ /* 0x000fe200078808ff */
[--C-:B------:R-:W-:Y:S01]  /*0310*/  IMAD.X R16, R3, 0x1, R13.reuse, P3 ;  /* 0x0000000103107824 */ /* 0x100fe200018e060d */
[----:B------:R-:W-:-:S02]  /*0320*/  LEA.HI.X R3, R18, c[0x0][0x164], R13, 0x1, P1 ;  /* 0x0000590012037a11 */ /* 0x000fc400008f0c0d */
[----:B------:R-:W-:Y:S02]  /*0330*/  ISETP.GT.AND P1, PT, R31, 0x7f, PT ;  /* 0x0000007f1f00780c */ /* 0x000fe40003f24270 */
[--C-:B------:R-:W-:Y:S02]  /*0340*/  LEA.HI.X R11, R11, c[0x0][0x164], R12.reuse, 0x1, P4 ;  /* 0x000059000b0b7a11 */ /* 0x100fe400020f0c0c */
[C---:B------:R-:W-:Y:S02]  /*0350*/  LEA R8, P3, R9.reuse, c[0x0][0x160], 0x1 ;  /* 0x0000580009087a11 */ /* 0x040fe400078608ff */
[----:B------:R-:W-:Y:S02]  /*0360*/  PRMT R12, RZ, 0x7610, R12 ;  /* 0x00007610ff0c7816 */ /* 0x000fe4000000000c */
[----:B------:R-:W-:Y:S02]  /*0370*/  LEA R4, P2, R14, c[0x0][0x160], 0x1 ;  /* 0x000058000e047a11 */ /* 0x000fe400078408ff */
[----:B------:R-:W-:-:S02]  /*0380*/  LEA.HI.X R9, R9, c[0x0][0x164], R16, 0x1, P3 ;  /* 0x0000590009097a11 */ /* 0x000fc400018f0c10 */
[----:B------:R-:W-:Y:S01]  /*0390*/  PRMT R16, RZ, 0x7610, R16 ;  /* 0x00007610ff107816 */ /* 0x000fe20000000010 */
[----:B------:R0:W2:Y:S01]  /*03a0*/  @!P0 LDG.E.U16 R12, [R2.64+0x500] ;  /* 0x00050004020c8981 */ /* 0x0000a2000c1e1500 */
[----:B------:R-:W-:Y:S02]  /*03b0*/  LEA.HI.X R5, R14, c[0x0][0x164], R5, 0x1, P2 ;  /* 0x000059000e057a11 */ /* 0x000fe400010f0c05 */
[C---:B------:R-:W-:Y:S01]  /*03c0*/  ISETP.GE.AND P3, PT, R23.reuse, 0x80, PT ;  /* 0x000000801700780c */ /* 0x040fe20003f66270 */
[----:B------:R1:W3:Y:S01]  /*03d0*/  @!P0 LDG.E.U16 R19, [R8.64+0x100] ;  /* 0x0001000408138981 */ /* 0x0002e2000c1e1500 */
[----:B------:R-:W-:Y:S02]  /*03e0*/  ISETP.GT.AND P2, PT, R23, 0x7f, PT ;  /* 0x0000007f1700780c */ /* 0x000fe40003f44270 */
[----:B------:R-:W-:Y:S01]  /*03f0*/  PRMT R14, RZ, 0x7610, R14 ;  /* 0x00007610ff0e7816 */ /* 0x000fe2000000000e */
[----:B------:R0:W4:Y:S01]  /*0400*/  @P1 LDG.E.U16 R16, [R2.64+0x300] ;  /* 0x0003000402101981 */ /* 0x000122000c1e1500 */
[----:B------:R-:W-:-:S02]  /*0410*/  PRMT R18, RZ, 0x7610, R18 ;  /* 0x00007610ff127816 */ /* 0x000fc40000000012 */
[----:B------:R-:W-:Y:S02]  /*0420*/  PRMT R15, RZ, 0x7610, R15 ;  /* 0x00007610ff0f7816 */ /* 0x000fe4000000000f */
[----:B------:R-:W-:Y:S01]  /*0430*/  LOP3.LUT R7, R7, 0xfff80000, RZ, 0xc0, !PT ;  /* 0xfff8000007077812 */ /* 0x000fe200078ec0ff */
[----:B------:R1:W5:Y:S01]  /*0440*/  @P1 LDG.E.U16 R14, [R8.64+-0x100] ;  /* 0xffff0004080e1981 */ /* 0x000362000c1e1500 */
[----:B------:R-:W-:Y:S02]  /*0450*/  PRMT R17, RZ, 0x7610, R17 ;  /* 0x00007610ff117816 */ /* 0x000fe40000000011 */
[----:B------:R-:W-:Y:S01]  /*0460*/  PRMT R13, RZ, 0x7610, R13 ;  /* 0x00007610ff0d7816 */ /* 0x000fe2000000000d */
[----:B------:R0:W3:Y:S01]  /*0470*/  @!P3 LDG.E.U16 R18, [R4.64+0x500] ;  /* 0x000500040412b981 */ /* 0x0000e2000c1e1500 */
[----:B------:R-:W-:Y:S01]  /*0480*/  LEA.HI R24, R21, R6, RZ, 0x13 ;  /* 0x0000000615187211 */ /* 0x000fe200078f98ff */
[----:B------:R-:W-:Y:S02]  /*0490*/  IMAD.IADD R21, R0, 0x1, -R7 ;  /* 0x0000000100157824 */ /* 0x000fe400078e0a07 */
[----:B------:R0:W3:Y:S01]  /*04a0*/  @P2 LDG.E.U16 R15, [R4.64+0x300] ;  /* 0x00030004040f2981 */ /* 0x0000e2000c1e1500 */
[----:B------:R-:W-:-:S03]  /*04b0*/  LOP3.LUT R7, R24, 0xfff80000, RZ, 0xc0, !PT ;  /* 0xfff8000018077812 */ /* 0x000fc600078ec0ff */
[----:B------:R1:W3:Y:S01]  /*04c0*/  @!P3 LDG.E.U16 R17, [R10.64+0x100] ;  /* 0x000100040a11b981 */ /* 0x0002e2000c1e1500 */
[----:B------:R-:W-:-:S03]  /*04d0*/  IMAD.MOV.U32 R22, RZ, RZ, 0x4 ;  /* 0x00000004ff167424 */ /* 0x000fc600078e00ff */
[----:B------:R1:W3:Y:S01]  /*04e0*/  @P2 LDG.E.U16 R13, [R10.64+-0x100] ;  /* 0xffff00040a0d2981 */ /* 0x0002e2000c1e1500 */
[CC--:B------:R-:W-:Y:S01]  /*04f0*/  IADD3 R24, R29.reuse, R20.reuse, R31 ;  /* 0x000000141d187210 */ /* 0x0c0fe20007ffe01f */
[----:B------:R-:W-:Y:S01]  /*0500*/  IMAD.IADD R31, R6, 0x1, -R7 ;  /* 0x00000001061f7824 */ /* 0x000fe200078e0a07 */
[----:B------:R-:W-:Y:S01]  /*0510*/  IADD3 R20, R29, R20, R23 ;  /* 0x000000141d147210 */ /* 0x000fe20007ffe017 */
[----:B------:R-:W-:Y:S01]  /*0520*/  IMAD.MOV.U32 R25, RZ, RZ, 0x2 ;  /* 0x00000002ff197424 */ /* 0x000fe200078e00ff */
[----:B0-----:R2:W3:Y:S01]  /*0530*/  LDG.E.U16 R2, [R2.64+0x400] ;  /* 0x0004000402027981 */ /* 0x0014e2000c1e1500 */
[----:B------:R-:W-:-:S03]  /*0540*/  IMAD.WIDE R26, R21, R22, c[0x0][0x170] ;  /* 0x00005c00151a7625 */ /* 0x000fc600078e0216 */
[----:B------:R5:W3:Y:S01]  /*0550*/  LDG.E.U16 R4, [R4.64+0x400] ;  /* 0x0004000404047981 */ /* 0x000ae2000c1e1500 */
[----:B-1----:R-:W-:-:S03]  /*0560*/  IMAD.WIDE R8, R31, R22, c[0x0][0x170] ;  /* 0x00005c001f087625 */ /* 0x002fc600078e0216 */
[----:B------:R0:W3:Y:S01]  /*0570*/  LDG.E.EL R26, [R26.64] ;  /* 0x000000041a1a7981 */ /* 0x0000e2000c2e1900 */
[----:B------:R-:W-:-:S03]  /*0580*/  IMAD.WIDE R6, R24, R25, c[0x0][0x160] ;  /* 0x0000580018067625 */ /* 0x000fc600078e0219 */
[----:B------:R-:W3:Y:S01]  /*0590*/  LDG.E.EL R8, [R8.64] ;  /* 0x0000000408087981 */ /* 0x000ee2000c2e1900 */
[----:B------:R-:W-:-:S03]  /*05a0*/  IMAD.WIDE R10, R20, R25, c[0x0][0x160] ;  /* 0x00005800140a7625 */ /* 0x000fc600078e0219 */
[----:B------:R1:W3:Y:S01]  /*05b0*/  LDG.E.U16 R6, [R6.64] ;  /* 0x0000000406067981 */ /* 0x0002e2000c1e1500 */
[----:B------:R-:W-:-:S03]  /*05c0*/  IMAD.WIDE R20, R21, R22, c[0x0][0x168] ;  /* 0x00005a0015147625 */ /* 0x000fc600078e0216 */
[----:B------:R0:W3:Y:S01]  /*05d0*/  LDG.E.U16 R10, [R10.64] ;  /* 0x000000040a0a7981 */ /* 0x0000e2000c1e1500 */
[----:B------:R-:W-:-:S03]  /*05e0*/  IMAD.WIDE R22, R31, R22, c[0x0][0x168] ;  /* 0x00005a001f167625 */ /* 0x000fc600078e0216 */
[----:B------:R-:W3:Y:S04]  /*05f0*/  LDG.E.EL R20, [R20.64] ;  /* 0x0000000414147981 */ /* 0x000ee8000c2e1900 */
[----:B------:R-:W3:Y:S01]  /*0600*/  LDG.E.EL R22, [R22.64] ;  /* 0x0000000416167981 */ /* 0x000ee2000c2e1900 */
[----:B--2---:R-:W-:-:S05]  /*0610*/  SEL R3, R12, RZ, !P0 ;  /* 0x000000ff0c037207 */ /* 0x004fca0004000000 */
[----:B------:R-:W-:Y:S01]  /*0620*/  IMAD.U32 R3, R3, 0x10000, RZ ;  /* 0x0001000003037824 */ /* 0x000fe200078e00ff */
[----:B----4-:R-:W-:-:S03]  /*0630*/  SEL R16, R16, RZ, P1 ;  /* 0x000000ff10107207 */ /* 0x010fc60000800000 */
[----:B0-----:R-:W-:Y:S02]  /*0640*/  FADD R27, RZ, -R3 ;  /* 0x80000003ff1b7221 */ /* 0x001fe40000000000 */
[----:B------:R-:W-:Y:S01]  /*0650*/  IMAD.U32 R3, R16, 0x10000, RZ ;  /* 0x0001000010037824 */ /* 0x000fe200078e00ff */
[----:B-----5:R-:W-:-:S04]  /*0660*/  SEL R5, R14, RZ, P1 ;  /* 0x000000ff0e057207 */ /* 0x020fc80000800000 */
[----:B------:R-:W-:Y:S02]  /*0670*/  @P0 FSEL R27, R3, RZ, P1 ;  /* 0x000000ff031b0208 */ /* 0x000fe40000800000 */
[----:B---3--:R-:W-:Y:S02]  /*0680*/  SEL R18, R18, RZ, !P3 ;  /* 0x000000ff12127207 */ /* 0x008fe40005800000 */
[----:B------:R-:W-:Y:S02]  /*0690*/  SEL R3, R19, RZ, !P0 ;  /* 0x000000ff13037207 */ /* 0x000fe40004000000 */
[----:B------:R-:W-:Y:S02]  /*06a0*/  SEL R15, R15, RZ, P2 ;  /* 0x000000ff0f0f7207 */ /* 0x000fe40001000000 */
[----:B------:R-:W-:Y:S02]  /*06b0*/  SEL R17, R17, RZ, !P3 ;  /* 0x000000ff11117207 */ /* 0x000fe40005800000 */
[----:B------:R-:W-:Y:S01]  /*06c0*/  SEL R13, R13, RZ, P2 ;  /* 0x000000ff0d0d7207 */ /* 0x000fe20001000000 */
[----:B------:R-:W-:-:S02]  /*06d0*/  IMAD.U32 R18, R18, 0x10000, RZ ;  /* 0x0001000012127824 */ /* 0x000fc400078e00ff */
[----:B------:R-:W-:Y:S02]  /*06e0*/  IMAD.U32 R3, R3, 0x10000, RZ ;  /* 0x0001000003037824 */ /* 0x000fe400078e00ff */
[----:B------:R-:W-:Y:S02]  /*06f0*/  IMAD.U32 R5, R5, 0x10000, RZ ;  /* 0x0001000005057824 */ /* 0x000fe400078e00ff */
[----:B------:R-:W-:Y:S02]  /*0700*/  IMAD.U32 R15, R15, 0x10000, RZ ;  /* 0x000100000f0f7824 */ /* 0x000fe400078e00ff */
[----:B------:R-:W-:Y:S02]  /*0710*/  IMAD.U32 R17, R17, 0x10000, RZ ;  /* 0x0001000011117824 */ /* 0x000fe400078e00ff */
[----:B------:R-:W-:Y:S01]  /*0720*/  IMAD.U32 R13, R13, 0x10000, RZ ;  /* 0x000100000d0d7824 */ /* 0x000fe200078e00ff */
[----:B------:R-:W-:Y:S01]  /*0730*/  FADD R11, RZ, -R18 ;  /* 0x80000012ff0b7221 */ /* 0x000fe20000000000 */
[----:B------:R-:W-:Y:S01]  /*0740*/  FADD R3, RZ, -R3 ;  /* 0x80000003ff037221 */ /* 0x000fe20000000000 */
[----:B------:R-:W-:Y:S01]  /*0750*/  FADD R17, RZ, -R17 ;  /* 0x80000011ff117221 */ /* 0x000fe20000000000 */
[----:B------:R-:W-:-:S02]  /*0760*/  @P0 FSEL R3, R5, RZ, P1 ;  /* 0x000000ff05030208 */ /* 0x000fc40000800000 */
[----:B------:R-:W-:Y:S02]  /*0770*/  @P3 FSEL R11, R15, RZ, P2 ;  /* 0x000000ff0f0b3208 */ /* 0x000fe40001000000 */
[----:B------:R-:W-:Y:S01]  /*0780*/  @P3 FSEL R17, R13, RZ, P2 ;  /* 0x000000ff0d113208 */ /* 0x000fe20001000000 */
[----:B------:R-:W-:Y:S01]  /*0790*/  FMUL R27, R26, R27 ;  /* 0x0000001b1a1b7220 */ /* 0x000fe20000400000 */
[----:B------:R-:W-:Y:S01]  /*07a0*/  FMUL R26, R3, R26 ;  /* 0x0000001a031a7220 */ /* 0x000fe20000400000 */
[----:B-1----:R-:W-:Y:S01]  /*07b0*/  IMAD.U32 R7, R2, 0x10000, RZ ;  /* 0x0001000002077824 */ /* 0x002fe200078e00ff */
[----:B------:R-:W-:Y:S01]  /*07c0*/  FMUL R11, R8, R11 ;  /* 0x0000000b080b7220 */ /* 0x000fe20000400000 */
[----:B------:R-:W-:Y:S01]  /*07d0*/  IMAD.U32 R9, R4, 0x10000, RZ ;  /* 0x0001000004097824 */ /* 0x000fe200078e00ff */
[----:B------:R-:W-:Y:S01]  /*07e0*/  FMUL R8, R17, R8 ;  /* 0x0000000811087220 */ /* 0x000fe20000400000 */
[----:B------:R-:W-:Y:S02]  /*07f0*/  IMAD.U32 R3, R6, 0x10000, RZ ;  /* 0x0001000006037824 */ /* 0x000fe400078e00ff */
[----:B------:R-:W-:Y:S01]  /*0800*/  IMAD.U32 R5, R10, 0x10000, RZ ;  /* 0x000100000a057824 */ /* 0x000fe200078e00ff */
[----:B------:R-:W-:Y:S01]  /*0810*/  FFMA R7, R20, R7, R27 ;  /* 0x0000000714077223 */ /* 0x000fe2000000001b */
[----:B------:R-:W-:Y:S01]  /*0820*/  FFMA R26, R3, R20, R26 ;  /* 0x00000014031a7223 */ /* 0x000fe2000000001a */
[----:B------:R-:W-:Y:S01]  /*0830*/  FFMA R2, R22, R9, R11 ;  /* 0x0000000916027223 */ /* 0x000fe2000000000b */
[----:B------:R-:W-:-:S04]  /*0840*/  FFMA R5, R5, R22, R8 ;  /* 0x0000001605057223 */ /* 0x000fc80000000008 */
[----:B------:R-:W-:Y:S01]  /*0850*/  F2FP.BF16.PACK_AB R9, R2, R7 ;  /* 0x000000070209723e */ /* 0x000fe200000010ff */
[----:B------:R-:W-:Y:S01]  /*0860*/  IMAD.WIDE R2, R0, R25, c[0x0][0x178] ;  /* 0x00005e0000027625 */ /* 0x000fe200078e0219 */
[----:B------:R-:W-:-:S03]  /*0870*/  F2FP.BF16.PACK_AB R7, R5, R26 ;  /* 0x0000001a0507723e */ /* 0x000fc600000010ff */
[----:B------:R-:W-:Y:S02]  /*0880*/  IMAD.WIDE R4, R0, R25, c[0x0][0x180] ;  /* 0x0000600000047625 */ /* 0x000fe400078e0219 */
[----:B------:R-:W-:Y:S04]  /*0890*/  STG.E [R2.64], R7 ;  /* 0x0000000702007986 */ /* 0x000fe8000c101904 */
[----:B------:R-:W-:Y:S01]  /*08a0*/  STG.E [R4.64], R9 ;  /* 0x0000000904007986 */ /* 0x000fe2000c101904 */
[----:B------:R-:W-:Y:S05]  /*08b0*/  EXIT ;  /* 0x000000000000794d */ /* 0x000fea0003800000 */
.L_x_0:
[----:B------:R-:W-:-:S00]  /*08c0*/  BRA `(.L_x_0) ;  /* 0xfffffff000007947 */ /* 0x000fc0000383ffff */
[----:B------:R-:W-:-:S00]  /*08d0*/  NOP ;  /* 0x0000000000007918 */ /* 0x000fc00000000000 */
        /* <DEDUP_REMOVED lines=10> */
.L_x_1:
